	.headerflags	@"EF_CUDA_TEXMODE_UNIFIED EF_CUDA_64BIT_ADDRESS EF_CUDA_ACCELERATORS EF_CUDA_SM90 EF_CUDA_VIRTUAL_SM(EF_CUDA_SM90)"
	.elftype	@"ET_EXEC"


//--------------------- .nv.info                  --------------------------
	.section	.nv.info,"",@"SHT_CUDA_INFO"
	.align	4


	//----- nvinfo : EIATTR_REGCOUNT
	.align		4
        /*0000*/ 	.byte	0x04, 0x2f
        /*0002*/ 	.short	(.L_3 - .L_2)
	.align		4
.L_2:
        /*0004*/ 	.word	index@(triton_poi_fused__native_batch_norm_legit_no_training_mul_sigmoid_42)
        /*0008*/ 	.word	0x00000014


	//----- nvinfo : EIATTR_MIN_STACK_SIZE
	.align		4
.L_3:
        /*000c*/ 	.byte	0x04, 0x12
        /*000e*/ 	.short	(.L_5 - .L_4)
	.align		4
.L_4:
        /*0010*/ 	.word	index@(triton_poi_fused__native_batch_norm_legit_no_training_mul_sigmoid_42)
        /*0014*/ 	.word	0x00000000


	//----- nvinfo : EIATTR_FRAME_SIZE
	.align		4
.L_5:
        /*0018*/ 	.byte	0x04, 0x11
        /*001a*/ 	.short	(.L_7 - .L_6)
	.align		4
.L_6:
        /*001c*/ 	.word	index@(triton_poi_fused__native_batch_norm_legit_no_training_mul_sigmoid_42)
        /*0020*/ 	.word	0x00000000


	//----- nvinfo : EIATTR_MIN_STACK_SIZE
	.align		4
.L_7:
        /*0024*/ 	.byte	0x04, 0x12
        /*0026*/ 	.short	(.L_9 - .L_8)
	.align		4
.L_8:
        /*0028*/ 	.word	index@(triton_poi_fused__native_batch_norm_legit_no_training_mul_sigmoid_42)
        /*002c*/ 	.word	0x00000000
.L_9:


//--------------------- .nv.info.triton_poi_fused__native_batch_norm_legit_no_training_mul_sigmoid_42 --------------------------
	.section	.nv.info.triton_poi_fused__native_batch_norm_legit_no_training_mul_sigmoid_42,"",@"SHT_CUDA_INFO"
	.sectionflags	@""
	.align	4


	//----- nvinfo : EIATTR_CUDA_API_VERSION
	.align		4
        /*0000*/ 	.byte	0x04, 0x37
        /*0002*/ 	.short	(.L_11 - .L_10)
.L_10:
        /*0004*/ 	.word	0x0000007c


	//----- nvinfo : EIATTR_KPARAM_INFO
	.align		4
.L_11:
        /*0008*/ 	.byte	0x04, 0x17
        /*000a*/ 	.short	(.L_13 - .L_12)
.L_12:
        /*000c*/ 	.word	0x00000000
        /*0010*/ 	.short	0x0006
        /*0012*/ 	.short	0x0030
        /*0014*/ 	.byte	0x00, 0xf0, 0x11, 0x00


	//----- nvinfo : EIATTR_KPARAM_INFO
	.align		4
.L_13:
        /*0018*/ 	.byte	0x04, 0x17
        /*001a*/ 	.short	(.L_15 - .L_14)
.L_14:
        /*001c*/ 	.word	0x00000000
        /*0020*/ 	.short	0x0005
        /*0022*/ 	.short	0x0028
        /*0024*/ 	.byte	0x00, 0xf4, 0x21, 0x00


	//----- nvinfo : EIATTR_KPARAM_INFO
	.align		4
.L_15:
        /*0028*/ 	.byte	0x04, 0x17
        /*002a*/ 	.short	(.L_17 - .L_16)
.L_16:
        /*002c*/ 	.word	0x00000000
        /*0030*/ 	.short	0x0004
        /*0032*/ 	.short	0x0020
        /*0034*/ 	.byte	0x00, 0xf4, 0x21, 0x00


	//----- nvinfo : EIATTR_KPARAM_INFO
	.align		4
.L_17:
        /*0038*/ 	.byte	0x04, 0x17
        /*003a*/ 	.short	(.L_19 - .L_18)
.L_18:
        /*003c*/ 	.word	0x00000000
        /*0040*/ 	.short	0x0003
        /*0042*/ 	.short	0x0018
        /*0044*/ 	.byte	0x00, 0xf4, 0x21, 0x00


	//----- nvinfo : EIATTR_KPARAM_INFO
	.align		4
.L_19:
        /*0048*/ 	.byte	0x04, 0x17
        /*004a*/ 	.short	(.L_21 - .L_20)
.L_20:
        /*004c*/ 	.word	0x00000000
        /*0050*/ 	.short	0x0002
        /*0052*/ 	.short	0x0010
        /*0054*/ 	.byte	0x00, 0xf4, 0x21, 0x00


	//----- nvinfo : EIATTR_KPARAM_INFO
	.align		4
.L_21:
        /*0058*/ 	.byte	0x04, 0x17
        /*005a*/ 	.short	(.L_23 - .L_22)
.L_22:
        /*005c*/ 	.word	0x00000000
        /*0060*/ 	.short	0x0001
        /*0062*/ 	.short	0x0008
        /*0064*/ 	.byte	0x00, 0xf4, 0x21, 0x00


	//----- nvinfo : EIATTR_KPARAM_INFO
	.align		4
.L_23:
        /*0068*/ 	.byte	0x04, 0x17
        /*006a*/ 	.short	(.L_25 - .L_24)
.L_24:
        /*006c*/ 	.word	0x00000000
        /*0070*/ 	.short	0x0000
        /*0072*/ 	.short	0x0000
        /*0074*/ 	.byte	0x00, 0xf4, 0x21, 0x00


	//----- nvinfo : EIATTR_SPARSE_MMA_MASK
	.align		4
.L_25:
        /*0078*/ 	.byte	0x03, 0x50
        /*007a*/ 	.short	0x0000


	//----- nvinfo : EIATTR_MAXREG_COUNT
	.align		4
        /*007c*/ 	.byte	0x03, 0x1b
        /*007e*/ 	.short	0x00ff


	//----- nvinfo : EIATTR_EXIT_INSTR_OFFSETS
	.align		4
        /*0080*/ 	.byte	0x04, 0x1c
        /*0082*/ 	.short	(.L_27 - .L_26)


	//   ....[0]....
.L_26:
        /*0084*/ 	.word	0x000003b0


	//   ....[1]....
        /*0088*/ 	.word	0x000003d0


	//----- nvinfo : EIATTR_REQNTID
	.align		4
.L_27:
        /*008c*/ 	.byte	0x04, 0x10
        /*008e*/ 	.short	(.L_29 - .L_28)
.L_28:
        /*0090*/ 	.word	0x00000080
        /*0094*/ 	.word	0x00000001
        /*0098*/ 	.word	0x00000001


	//----- nvinfo : EIATTR_CBANK_PARAM_SIZE
	.align		4
.L_29:
        /*009c*/ 	.byte	0x03, 0x19
        /*009e*/ 	.short	0x0034


	//----- nvinfo : EIATTR_PARAM_CBANK
	.align		4
        /*00a0*/ 	.byte	0x04, 0x0a
        /*00a2*/ 	.short	(.L_31 - .L_30)
	.align		4
.L_30:
        /*00a4*/ 	.word	index@(.nv.constant0.triton_poi_fused__native_batch_norm_legit_no_training_mul_sigmoid_42)
        /*00a8*/ 	.short	0x0210
        /*00aa*/ 	.short	0x0034


	//----- nvinfo : EIATTR_SW_WAR
	.align		4
.L_31:
        /*00ac*/ 	.byte	0x04, 0x36
        /*00ae*/ 	.short	(.L_33 - .L_32)
.L_32:
        /*00b0*/ 	.word	0x00000008
.L_33:


//--------------------- .nv.callgraph             --------------------------
	.section	.nv.callgraph,"",@"SHT_CUDA_CALLGRAPH"
	.align	4
	.sectionentsize	8
	.align		4
        /*0000*/ 	.word	0x00000000
	.align		4
        /*0004*/ 	.word	0xffffffff
	.align		4
        /*0008*/ 	.word	0x00000000
	.align		4
        /*000c*/ 	.word	0xfffffffe
	.align		4
        /*0010*/ 	.word	0x00000000
	.align		4
        /*0014*/ 	.word	0xfffffffd
	.align		4
        /*0018*/ 	.word	0x00000000
	.align		4
        /*001c*/ 	.word	0xfffffffc


//--------------------- .nv.constant4             --------------------------
	.section	.nv.constant4,"a",@progbits
	.align	8
	.align		8
.nv.constant4:
        /*0000*/ 	.dword	_$_str
	.align		8
        /*0008*/ 	.dword	_$_str_$_2


//--------------------- .text.triton_poi_fused__native_batch_norm_legit_no_training_mul_sigmoid_42 --------------------------
	.section	.text.triton_poi_fused__native_batch_norm_legit_no_training_mul_sigmoid_42,"ax",@progbits
	.align	128
        .global         triton_poi_fused__native_batch_norm_legit_no_training_mul_sigmoid_42
        .type           triton_poi_fused__native_batch_norm_legit_no_training_mul_sigmoid_42,@function
        .size           triton_poi_fused__native_batch_norm_legit_no_training_mul_sigmoid_42,(.L_x_1 - triton_poi_fused__native_batch_norm_legit_no_training_mul_sigmoid_42)
        .other          triton_poi_fused__native_batch_norm_legit_no_training_mul_sigmoid_42,@"STO_CUDA_ENTRY STV_DEFAULT"
triton_poi_fused__native_batch_norm_legit_no_training_mul_sigmoid_42:
.text.triton_poi_fused__native_batch_norm_legit_no_training_mul_sigmoid_42:
[----:B------:R-:W0:Y:S01]  /*0000*/  LDC R1, c[0x0][0x28] ;  /* 0x00000a00ff017b82 */ /* 0x000e220000000800 */
[----:B------:R-:W1:Y:S07]  /*0010*/  S2R R2, SR_TID.X ;  /* 0x0000000000027919 */ /* 0x000e6e0000002100 */
[----:B------:R-:W2:Y:S01]  /*0020*/  LDC.64 R8, c[0x0][0x228] ;  /* 0x00008a00ff087b82 */ /* 0x000ea20000000a00 */
[----:B------:R-:W-:Y:S01]  /*0030*/  ULDC.64 UR4, c[0x0][0x208] ;  /* 0x0000820000047ab9 */ /* 0x000fe20000000a00 */
[----:B------:R-:W3:Y:S06]  /*0040*/  S2R R3, SR_CTAID.X ;  /* 0x0000000000037919 */ /* 0x000eec0000002500 */
[----:B------:R-:W4:Y:S08]  /*0050*/  LDC.64 R6, c[0x0][0x220] ;  /* 0x00008800ff067b82 */ /* 0x000f300000000a00 */
[----:B------:R-:W5:Y:S08]  /*0060*/  LDC.64 R10, c[0x0][0x230] ;  /* 0x00008c00ff0a7b82 */ /* 0x000f700000000a00 */
[----:B------:R-:W5:Y:S01]  /*0070*/  LDC.64 R12, c[0x0][0x238] ;  /* 0x00008e00ff0c7b82 */ /* 0x000f620000000a00 */
[----:B-1----:R-:W-:-:S04]  /*0080*/  LOP3.LUT R2, R2, 0x7f, RZ, 0xc0, !PT ;  /* 0x0000007f02027812 */ /* 0x002fc800078ec0ff */
[----:B---3--:R-:W-:Y:S01]  /*0090*/  LEA R3, R3, R2, 0x7 ;  /* 0x0000000203037211 */ /* 0x008fe200078e38ff */
[----:B------:R-:W-:-:S03]  /*00a0*/  HFMA2.MMA R2, -RZ, RZ, 0, 0 ;  /* 0x00000000ff027435 */ /* 0x000fc600000001ff */
[----:B------:R-:W-:-:S07]  /*00b0*/  ISETP.GE.AND P0, PT, R3, 0x7200, PT ;  /* 0x000072000300780c */ /* 0x000fce0003f06270 */
[----:B------:R-:W-:-:S05]  /*00c0*/  IMAD.HI R0, R3, -0x7047dc11, R2 ;  /* 0x8fb823ef03007827 */ /* 0x000fca00078e0202 */
[----:B------:R-:W-:-:S04]  /*00d0*/  SHF.R.U32.HI R5, RZ, 0x1f, R0 ;  /* 0x0000001fff057819 */ /* 0x000fc80000011600 */
[----:B------:R-:W-:-:S05]  /*00e0*/  LEA.HI.SX32 R5, R0, R5, 0x16 ;  /* 0x0000000500057211 */ /* 0x000fca00078fb2ff */
[----:B------:R-:W-:Y:S02]  /*00f0*/  IMAD R15, R5, -0x720, R3 ;  /* 0xfffff8e0050f7824 */ /* 0x000fe400078e0203 */
[----:B------:R-:W1:Y:S02]  /*0100*/  LDC.64 R4, c[0x0][0x218] ;  /* 0x00008600ff047b82 */ /* 0x000e640000000a00 */
[----:B--2---:R-:W-:-:S05]  /*0110*/  IMAD.WIDE R8, R15, 0x4, R8 ;  /* 0x000000040f087825 */ /* 0x004fca00078e0208 */
[----:B------:R5:W2:Y:S01]  /*0120*/  @!P0 LDG.E.EL R2, desc[UR4][R8.64] ;  /* 0x0000000408028981 */ /* 0x000aa2000c2e1900 */
[----:B------:R-:W-:Y:S01]  /*0130*/  HFMA2.MMA R17, -RZ, RZ, 0, 0 ;  /* 0x00000000ff117435 */ /* 0x000fe200000001ff */
[----:B------:R-:W-:Y:S01]  /*0140*/  MOV R0, RZ ;  /* 0x000000ff00007202 */ /* 0x000fe20000000f00 */
[----:B----4-:R-:W-:-:S04]  /*0150*/  IMAD.WIDE R6, R15, 0x4, R6 ;  /* 0x000000040f067825 */ /* 0x010fc800078e0206 */
[----:B-----5:R-:W-:-:S04]  /*0160*/  IMAD.WIDE R8, R15, 0x4, R10 ;  /* 0x000000040f087825 */ /* 0x020fc800078e020a */
[----:B------:R-:W3:Y:S01]  /*0170*/  @!P0 LDG.E.EL R17, desc[UR4][R6.64] ;  /* 0x0000000406118981 */ /* 0x000ee2000c2e1900 */
[----:B-1----:R-:W-:-:S04]  /*0180*/  IMAD.WIDE R4, R3, 0x4, R4 ;  /* 0x0000000403047825 */ /* 0x002fc800078e0204 */
[----:B0-----:R-:W-:Y:S01]  /*0190*/  IMAD.WIDE R10, R15, 0x4, R12 ;  /* 0x000000040f0a7825 */ /* 0x001fe200078e020c */
[----:B------:R0:W3:Y:S01]  /*01a0*/  @!P0 LDG.E R0, desc[UR4][R4.64] ;  /* 0x0000000404008981 */ /* 0x0000e2000c1e1900 */
[----:B------:R-:W-:-:S06]  /*01b0*/  CS2R R12, SRZ ;  /* 0x00000000000c7805 */ /* 0x000fcc000001ff00 */
[----:B------:R-:W4:Y:S04]  /*01c0*/  @!P0 LDG.E.EL R12, desc[UR4][R8.64] ;  /* 0x00000004080c8981 */ /* 0x000f28000c2e1900 */
[----:B------:R-:W4:Y:S01]  /*01d0*/  @!P0 LDG.E.EL R13, desc[UR4][R10.64] ;  /* 0x000000040a0d8981 */ /* 0x000f22000c2e1900 */
[----:B------:R-:W-:Y:S01]  /*01e0*/  MOV R15, 0x3e800000 ;  /* 0x3e800000000f7802 */ /* 0x000fe20000000f00 */
[----:B--2---:R-:W-:-:S04]  /*01f0*/  FADD R2, R2, 9.9999997473787516356e-06 ;  /* 0x3727c5ac02027421 */ /* 0x004fc80000000000 */
[----:B------:R-:W1:Y:S02]  /*0200*/  MUFU.SQRT R14, R2 ;  /* 0x00000002000e7308 */ /* 0x000e640000002000 */
[C---:B-1----:R-:W-:Y:S02]  /*0210*/  FSETP.GT.AND P1, PT, R14.reuse, 8.50705917302346158658e+37, PT ;  /* 0x7e8000000e00780b */ /* 0x042fe40003f24000 */
[----:B------:R-:W-:-:S11]  /*0220*/  FSETP.GEU.AND P2, PT, R14, 1.175494350822287508e-38, PT ;  /* 0x008000000e00780b */ /* 0x000fd60003f4e000 */
[----:B------:R-:W-:-:S04]  /*0230*/  @P1 FMUL R14, R14, 0.25 ;  /* 0x3e8000000e0e1820 */ /* 0x000fc80000400000 */
[----:B------:R-:W-:-:S06]  /*0240*/  @!P2 FMUL R14, R14, 16777216 ;  /* 0x4b8000000e0ea820 */ /* 0x000fcc0000400000 */
[----:B------:R-:W1:Y:S01]  /*0250*/  MUFU.RCP R14, R14 ;  /* 0x0000000e000e7308 */ /* 0x000e620000001000 */
[----:B0-----:R-:W-:Y:S01]  /*0260*/  FSEL R5, R15, 1, P1 ;  /* 0x3f8000000f057808 */ /* 0x001fe20000800000 */
[----:B---3--:R-:W-:-:S04]  /*0270*/  FADD R0, -R17, R0 ;  /* 0x0000000011007221 */ /* 0x008fc80000000100 */
[----:B------:R-:W-:-:S04]  /*0280*/  @!P2 FMUL R5, R5, 16777216 ;  /* 0x4b8000000505a820 */ /* 0x000fc80000400000 */
[----:B-1----:R-:W-:-:S04]  /*0290*/  FMUL R5, R14, R5 ;  /* 0x000000050e057220 */ /* 0x002fc80000400000 */
[----:B------:R-:W-:Y:S02]  /*02a0*/  FMUL R0, R0, R5 ;  /* 0x0000000500007220 */ /* 0x000fe40000400000 */
[----:B------:R-:W0:Y:S02]  /*02b0*/  LDC.64 R4, c[0x0][0x210] ;  /* 0x00008400ff047b82 */ /* 0x000e240000000a00 */
[----:B----4-:R-:W-:-:S04]  /*02c0*/  FFMA R0, R0, R12, R13 ;  /* 0x0000000c00007223 */ /* 0x010fc8000000000d */
[----:B------:R-:W-:-:S04]  /*02d0*/  FADD R2, RZ, -R0 ;  /* 0x80000000ff027221 */ /* 0x000fc80000000000 */
[----:B------:R-:W-:-:S05]  /*02e0*/  FMUL R6, R2, 1.4426950216293334961 ;  /* 0x3fb8aa3b02067820 */ /* 0x000fca0000400000 */
[----:B------:R-:W-:-:S13]  /*02f0*/  FSETP.GEU.AND P1, PT, R6, -126, PT ;  /* 0xc2fc00000600780b */ /* 0x000fda0003f2e000 */
[----:B------:R-:W-:-:S04]  /*0300*/  @!P1 FMUL R6, R6, 0.5 ;  /* 0x3f00000006069820 */ /* 0x000fc80000400000 */
[----:B------:R-:W1:Y:S02]  /*0310*/  MUFU.EX2 R2, R6 ;  /* 0x0000000600027308 */ /* 0x000e640000000800 */
[----:B-1----:R-:W-:-:S04]  /*0320*/  @!P1 FMUL R2, R2, R2 ;  /* 0x0000000202029220 */ /* 0x002fc80000400000 */
[----:B------:R-:W-:-:S05]  /*0330*/  FADD R7, R2, 1 ;  /* 0x3f80000002077421 */ /* 0x000fca0000000000 */
[----:B------:R-:W-:-:S13]  /*0340*/  FSETP.GT.AND P1, PT, R7, 8.50705917302346158658e+37, PT ;  /* 0x7e8000000700780b */ /* 0x000fda0003f24000 */
[----:B------:R-:W-:-:S06]  /*0350*/  @P1 FMUL R7, R7, 0.25 ;  /* 0x3e80000007071820 */ /* 0x000fcc0000400000 */
[----:B------:R-:W1:Y:S01]  /*0360*/  MUFU.RCP R7, R7 ;  /* 0x0000000700077308 */ /* 0x000e620000001000 */
[----:B------:R-:W-:-:S05]  /*0370*/  FSEL R2, R15, 1, P1 ;  /* 0x3f8000000f027808 */ /* 0x000fca0000800000 */
[----:B-1----:R-:W-:Y:S01]  /*0380*/  FMUL R9, R7, R2 ;  /* 0x0000000207097220 */ /* 0x002fe20000400000 */
[----:B0-----:R-:W-:-:S04]  /*0390*/  IMAD.WIDE R2, R3, 0x4, R4 ;  /* 0x0000000403027825 */ /* 0x001fc800078e0204 */
[----:B------:R-:W-:Y:S01]  /*03a0*/  FMUL R9, R0, R9 ;  /* 0x0000000900097220 */ /* 0x000fe20000400000 */
[----:B------:R-:W-:Y:S06]  /*03b0*/  @P0 EXIT ;  /* 0x000000000000094d */ /* 0x000fec0003800000 */
[----:B------:R-:W-:Y:S01]  /*03c0*/  STG.E desc[UR4][R2.64], R9 ;  /* 0x0000000902007986 */ /* 0x000fe2000c101904 */
[----:B------:R-:W-:Y:S05]  /*03d0*/  EXIT ;  /* 0x000000000000794d */ /* 0x000fea0003800000 */
.L_x_0:
[----:B------:R-:W-:-:S00]  /*03e0*/  BRA `(.L_x_0) ;  /* 0xfffffffc00fc7947 */ /* 0x000fc0000383ffff */
[----:B------:R-:W-:-:S00]  /*03f0*/  NOP ;  /* 0x0000000000007918 */ /* 0x000fc00000000000 */
        /* <DEDUP_REMOVED lines=8> */
.L_x_1:


//--------------------- .nv.global.init           --------------------------
	.section	.nv.global.init,"aw",@progbits
.nv.global.init:
	.type		_$_str,@object
	.size		_$_str,(_$_str_$_2 - _$_str)
_$_str:
        /*0000*/ 	.byte	0x5f, 0x5f, 0x43, 0x55, 0x44, 0x41, 0x5f, 0x46, 0x54, 0x5a, 0x00
	.type		_$_str_$_2,@object
	.size		_$_str_$_2,(.L_1 - _$_str_$_2)
_$_str_$_2:
        /*000b*/ 	.byte	0x5f, 0x5f, 0x43, 0x55, 0x44, 0x41, 0x5f, 0x50, 0x52, 0x45, 0x43, 0x5f, 0x53, 0x51, 0x52, 0x54
        /*001b*/ 	.byte	0x00
.L_1:


//--------------------- .nv.constant0.triton_poi_fused__native_batch_norm_legit_no_training_mul_sigmoid_42 --------------------------
	.section	.nv.constant0.triton_poi_fused__native_batch_norm_legit_no_training_mul_sigmoid_42,"a",@progbits
	.sectionflags	@""
	.align	4
.nv.constant0.triton_poi_fused__native_batch_norm_legit_no_training_mul_sigmoid_42:
	.zero		580
